//
// Generated by NVIDIA NVVM Compiler
//
// Compiler Build ID: CL-36424714
// Cuda compilation tools, release 13.0, V13.0.88
// Based on NVVM 20.0.0
//

.version 9.0
.target sm_100
.address_size 64

	// .globl	default_function_kernel

.visible .entry default_function_kernel(
	.param .u64 .ptr .align 1 default_function_kernel_param_0,
	.param .u64 .ptr .align 1 default_function_kernel_param_1
)
.maxntid 36
{
	.reg .b32 	%r<12>;
	.reg .b32 	%f<2>;
	.reg .b64 	%rd<9>;

	ld.param.u64 	%rd1, [default_function_kernel_param_0];
	ld.param.u64 	%rd2, [default_function_kernel_param_1];
	cvta.to.global.u64 	%rd3, %rd2;
	cvta.to.global.u64 	%rd4, %rd1;
	mov.u32 	%r1, %ctaid.x;
	mul.hi.u32 	%r2, %r1, 1717986919;
	shr.u32 	%r3, %r2, 4;
	mul.lo.s32 	%r4, %r3, 40;
	sub.s32 	%r5, %r1, %r4;
	shr.u32 	%r6, %r5, 1;
	mov.u32 	%r7, %tid.x;
	shr.u32 	%r8, %r7, 1;
	mad.lo.s32 	%r9, %r3, 360, %r8;
	mad.lo.s32 	%r10, %r6, 18, %r9;
	mul.wide.u32 	%rd5, %r10, 4;
	add.s64 	%rd6, %rd4, %rd5;
	ld.global.nc.f32 	%f1, [%rd6];
	mad.lo.s32 	%r11, %r1, 36, %r7;
	mul.wide.u32 	%rd7, %r11, 4;
	add.s64 	%rd8, %rd3, %rd7;
	st.global.f32 	[%rd8], %f1;
	ret;

}


// ===== COMPILED SASS (sm_100) =====

	.target	sm_100

	.elftype	@"ET_EXEC"


//--------------------- .note.nv.tkinfo           --------------------------
	.section	.note.nv.tkinfo,"",@"SHT_NOTE"
	.sectionflags	@"SHF_NOTE_NV_TKINFO"
	.tkinfo
        /*0018*/ 	.word	0x00000002
        /*0030*/ 	.string	""
        /*0030*/ 	.string	"ptxas"
        /*0030*/ 	.string	"Cuda compilation tools, release 13.0, V13.0.88"
        /*0030*/ 	.string	"Build cuda_13.0.r13.0/compiler.36424714_0"
        /*0030*/ 	.string	"-arch sm_100 -m 64 "



//--------------------- .note.nv.cuinfo           --------------------------
	.section	.note.nv.cuinfo,"",@"SHT_NOTE"
	.sectionflags	@"SHF_NOTE_NV_CUINFO"
        /*0018*/ 	.short	0x0002
        /*001a*/ 	.short	0x0064
        /*001c*/ 	.short	0x0082
	.zero		2


//--------------------- .nv.info                  --------------------------
	.section	.nv.info,"",@"SHT_CUDA_INFO"
	.align	4


	//----- nvinfo : EIATTR_REGCOUNT
	.align		4
        /*0000*/ 	.byte	0x04, 0x2f
        /*0002*/ 	.short	(.L_1 - .L_0)
	.align		4
.L_0:
        /*0004*/ 	.word	index@(default_function_kernel)
        /*0008*/ 	.word	0x0000000a


	//----- nvinfo : EIATTR_FRAME_SIZE
	.align		4
.L_1:
        /*000c*/ 	.byte	0x04, 0x11
        /*000e*/ 	.short	(.L_3 - .L_2)
	.align		4
.L_2:
        /*0010*/ 	.word	index@(default_function_kernel)
        /*0014*/ 	.word	0x00000000


	//----- nvinfo : EIATTR_MIN_STACK_SIZE
	.align		4
.L_3:
        /*0018*/ 	.byte	0x04, 0x12
        /*001a*/ 	.short	(.L_5 - .L_4)
	.align		4
.L_4:
        /*001c*/ 	.word	index@(default_function_kernel)
        /*0020*/ 	.word	0x00000000
.L_5:


//--------------------- .nv.compat                --------------------------
	.section	.nv.compat,"",@"SHT_CUDA_COMPAT_INFO"
	.align	4
        /*0000*/ 	.byte	0x02, 0x09, 0x00, 0x00, 0x02, 0x02, 0x01, 0x00, 0x02, 0x05, 0x05, 0x00, 0x03, 0x07, 0x01, 0x01
        /*0010*/ 	.byte	0x02, 0x03, 0x00, 0x00, 0x02, 0x06, 0x01, 0x00, 0x04, 0x0b, 0x08, 0x00, 0x09, 0x00, 0x00, 0x00
        /*0020*/ 	.byte	0x00, 0x00, 0x00, 0x00


//--------------------- .nv.info.default_function_kernel --------------------------
	.section	.nv.info.default_function_kernel,"",@"SHT_CUDA_INFO"
	.sectionflags	@""
	.align	4


	//----- nvinfo : EIATTR_CUDA_API_VERSION
	.align		4
        /*0000*/ 	.byte	0x04, 0x37
        /*0002*/ 	.short	(.L_7 - .L_6)
.L_6:
        /*0004*/ 	.word	0x00000082


	//----- nvinfo : EIATTR_KPARAM_INFO
	.align		4
.L_7:
        /*0008*/ 	.byte	0x04, 0x17
        /*000a*/ 	.short	(.L_9 - .L_8)
.L_8:
        /*000c*/ 	.word	0x00000000
        /*0010*/ 	.short	0x0001
        /*0012*/ 	.short	0x0008
        /*0014*/ 	.byte	0x00, 0xf5, 0x21, 0x00


	//----- nvinfo : EIATTR_KPARAM_INFO
	.align		4
.L_9:
        /*0018*/ 	.byte	0x04, 0x17
        /*001a*/ 	.short	(.L_11 - .L_10)
.L_10:
        /*001c*/ 	.word	0x00000000
        /*0020*/ 	.short	0x0000
        /*0022*/ 	.short	0x0000
        /*0024*/ 	.byte	0x00, 0xf5, 0x21, 0x00


	//----- nvinfo : EIATTR_SPARSE_MMA_MASK
	.align		4
.L_11:
        /*0028*/ 	.byte	0x03, 0x50
        /*002a*/ 	.short	0x0000


	//----- nvinfo : EIATTR_MAXREG_COUNT
	.align		4
        /*002c*/ 	.byte	0x03, 0x1b
        /*002e*/ 	.short	0x00ff


	//----- nvinfo : EIATTR_MERCURY_ISA_VERSION
	.align		4
        /*0030*/ 	.byte	0x03, 0x5f
        /*0032*/ 	.short	0x0101


	//----- nvinfo : EIATTR_VRC_CTA_INIT_COUNT
	.align		4
        /*0034*/ 	.byte	0x02, 0x4a
	.zero		1
	.zero		1


	//----- nvinfo : EIATTR_EXIT_INSTR_OFFSETS
	.align		4
        /*0038*/ 	.byte	0x04, 0x1c
        /*003a*/ 	.short	(.L_13 - .L_12)


	//   ....[0]....
.L_12:
        /*003c*/ 	.word	0x00000120


	//----- nvinfo : EIATTR_MAX_THREADS
	.align		4
.L_13:
        /*0040*/ 	.byte	0x04, 0x05
        /*0042*/ 	.short	(.L_15 - .L_14)
.L_14:
        /*0044*/ 	.word	0x00000024
        /*0048*/ 	.word	0x00000001
        /*004c*/ 	.word	0x00000001


	//----- nvinfo : EIATTR_CBANK_PARAM_SIZE
	.align		4
.L_15:
        /*0050*/ 	.byte	0x03, 0x19
        /*0052*/ 	.short	0x0010


	//----- nvinfo : EIATTR_PARAM_CBANK
	.align		4
        /*0054*/ 	.byte	0x04, 0x0a
        /*0056*/ 	.short	(.L_17 - .L_16)
	.align		4
.L_16:
        /*0058*/ 	.word	index@(.nv.constant0.default_function_kernel)
        /*005c*/ 	.short	0x0380
        /*005e*/ 	.short	0x0010


	//----- nvinfo : EIATTR_SW_WAR
	.align		4
.L_17:
        /*0060*/ 	.byte	0x04, 0x36
        /*0062*/ 	.short	(.L_19 - .L_18)
.L_18:
        /*0064*/ 	.word	0x00000008
.L_19:


//--------------------- .nv.callgraph             --------------------------
	.section	.nv.callgraph,"",@"SHT_CUDA_CALLGRAPH"
	.align	4
	.sectionentsize	8
	.align		4
        /*0000*/ 	.word	0x00000000
	.align		4
        /*0004*/ 	.word	0xffffffff
	.align		4
        /*0008*/ 	.word	0x00000000
	.align		4
        /*000c*/ 	.word	0xfffffffe
	.align		4
        /*0010*/ 	.word	0x00000000
	.align		4
        /*0014*/ 	.word	0xfffffffd
	.align		4
        /*0018*/ 	.word	0x00000000
	.align		4
        /*001c*/ 	.word	0xfffffffc


//--------------------- .text.default_function_kernel --------------------------
	.section	.text.default_function_kernel,"ax",@progbits
	.align	128
        .global         default_function_kernel
        .type           default_function_kernel,@function
        .size           default_function_kernel,(.L_x_1 - default_function_kernel)
        .other          default_function_kernel,@"STO_CUDA_ENTRY STV_DEFAULT"
default_function_kernel:
.text.default_function_kernel:
[----:B------:R-:W-:Y:S01]  /*0000*/  LDC R1, c[0x0][0x37c] ;  /* 0x0000df00ff017b82 */ /* 0x000fe20000000800 */
[----:B------:R-:W0:Y:S07]  /*0010*/  S2R R7, SR_CTAID.X ;  /* 0x0000000000077919 */ /* 0x000e2e0000002500 */
[----:B------:R-:W1:Y:S01]  /*0020*/  LDC.64 R2, c[0x0][0x380] ;  /* 0x0000e000ff027b82 */ /* 0x000e620000000a00 */
[----:B------:R-:W2:Y:S01]  /*0030*/  LDCU.64 UR4, c[0x0][0x358] ;  /* 0x00006b00ff0477ac */ /* 0x000ea20008000a00 */
[----:B------:R-:W3:Y:S01]  /*0040*/  S2R R6, SR_TID.X ;  /* 0x0000000000067919 */ /* 0x000ee20000002100 */
[----:B0-----:R-:W-:Y:S01]  /*0050*/  IMAD.HI.U32 R0, R7, 0x66666667, RZ ;  /* 0x6666666707007827 */ /* 0x001fe200078e00ff */
[----:B---3--:R-:W-:-:S04]  /*0060*/  SHF.R.U32.HI R5, RZ, 0x1, R6 ;  /* 0x00000001ff057819 */ /* 0x008fc80000011606 */
[----:B------:R-:W-:-:S05]  /*0070*/  SHF.R.U32.HI R0, RZ, 0x4, R0 ;  /* 0x00000004ff007819 */ /* 0x000fca0000011600 */
[C---:B------:R-:W-:Y:S02]  /*0080*/  IMAD R4, R0.reuse, -0x28, R7 ;  /* 0xffffffd800047824 */ /* 0x040fe400078e0207 */
[----:B------:R-:W-:-:S03]  /*0090*/  IMAD R5, R0, 0x168, R5 ;  /* 0x0000016800057824 */ /* 0x000fc600078e0205 */
[----:B------:R-:W-:-:S05]  /*00a0*/  SHF.R.U32.HI R4, RZ, 0x1, R4 ;  /* 0x00000001ff047819 */ /* 0x000fca0000011604 */
[----:B------:R-:W-:-:S04]  /*00b0*/  IMAD R5, R4, 0x12, R5 ;  /* 0x0000001204057824 */ /* 0x000fc800078e0205 */
[----:B-1----:R-:W-:Y:S02]  /*00c0*/  IMAD.WIDE.U32 R2, R5, 0x4, R2 ;  /* 0x0000000405027825 */ /* 0x002fe400078e0002 */
[----:B------:R-:W0:Y:S04]  /*00d0*/  LDC.64 R4, c[0x0][0x388] ;  /* 0x0000e200ff047b82 */ /* 0x000e280000000a00 */
[----:B--2---:R-:W2:Y:S01]  /*00e0*/  LDG.E.CONSTANT R3, desc[UR4][R2.64] ;  /* 0x0000000402037981 */ /* 0x004ea2000c1e9900 */
[----:B------:R-:W-:-:S04]  /*00f0*/  IMAD R7, R7, 0x24, R6 ;  /* 0x0000002407077824 */ /* 0x000fc800078e0206 */
[----:B0-----:R-:W-:-:S05]  /*0100*/  IMAD.WIDE.U32 R4, R7, 0x4, R4 ;  /* 0x0000000407047825 */ /* 0x001fca00078e0004 */
[----:B--2---:R-:W-:Y:S01]  /*0110*/  STG.E desc[UR4][R4.64], R3 ;  /* 0x0000000304007986 */ /* 0x004fe2000c101904 */
[----:B------:R-:W-:Y:S05]  /*0120*/  EXIT ;  /* 0x000000000000794d */ /* 0x000fea0003800000 */
.L_x_0:
[----:B------:R-:W-:-:S00]  /*0130*/  BRA `(.L_x_0) ;  /* 0xfffffffc00fc7947 */ /* 0x000fc0000383ffff */
[----:B------:R-:W-:-:S00]  /*0140*/  NOP ;  /* 0x0000000000007918 */ /* 0x000fc00000000000 */
        /* <DEDUP_REMOVED lines=11> */
.L_x_1:


//--------------------- .nv.shared.reserved.0     --------------------------
	.section	.nv.shared.reserved.0,"aw",@nobits
	.weak		__nv_reservedSMEM_offset_0_alias
	.size		__nv_reservedSMEM_offset_0_alias, 0, 64
	.other		__nv_reservedSMEM_offset_0_alias,@"STO_CUDA_RESERVED_SHARED STV_DEFAULT"
__nv_reservedSMEM_offset_0_alias:
	.zero		0
	.zero		64


//--------------------- .nv.constant0.default_function_kernel --------------------------
	.section	.nv.constant0.default_function_kernel,"a",@progbits
	.sectionflags	@""
	.align	4
.nv.constant0.default_function_kernel:
	.zero		912


//--------------------- SYMBOLS --------------------------

	.type		.nv.reservedSmem.offset0,@object
	.size		.nv.reservedSmem.offset0,0x4
